//
// Generated by NVIDIA NVVM Compiler
//
// Compiler Build ID: CL-36424714
// Cuda compilation tools, release 13.0, V13.0.88
// Based on NVVM 20.0.0
//

.version 9.0
.target sm_100
.address_size 64

	// .globl	_Z8make_mapPfS_if

.visible .entry _Z8make_mapPfS_if(
	.param .u64 .ptr .align 1 _Z8make_mapPfS_if_param_0,
	.param .u64 .ptr .align 1 _Z8make_mapPfS_if_param_1,
	.param .u32 _Z8make_mapPfS_if_param_2,
	.param .f32 _Z8make_mapPfS_if_param_3
)
{
	.reg .pred 	%p<10>;
	.reg .b32 	%r<45>;
	.reg .b32 	%f<72>;
	.reg .b64 	%rd<43>;

	ld.param.u64 	%rd3, [_Z8make_mapPfS_if_param_0];
	ld.param.u64 	%rd4, [_Z8make_mapPfS_if_param_1];
	ld.param.u32 	%r26, [_Z8make_mapPfS_if_param_2];
	ld.param.f32 	%f10, [_Z8make_mapPfS_if_param_3];
	cvta.to.global.u64 	%rd1, %rd3;
	cvta.to.global.u64 	%rd5, %rd4;
	mov.u32 	%r27, %tid.x;
	mov.u32 	%r28, %ctaid.x;
	mov.u32 	%r29, %ntid.x;
	mad.lo.s32 	%r1, %r28, %r29, %r27;
	mov.u32 	%r30, %tid.y;
	mov.u32 	%r31, %ctaid.y;
	mov.u32 	%r32, %ntid.y;
	mad.lo.s32 	%r2, %r31, %r32, %r30;
	mad.lo.s32 	%r3, %r26, %r2, %r1;
	mul.wide.s32 	%rd6, %r3, 4;
	add.s64 	%rd2, %rd5, %rd6;
	mov.b32 	%r33, 0;
	st.global.u32 	[%rd2], %r33;
	setp.lt.s32 	%p1, %r26, 1;
	@%p1 bra 	$L__BB0_13;
	mul.lo.s32 	%r4, %r26, %r26;
	and.b32  	%r5, %r26, 15;
	setp.lt.u32 	%p2, %r26, 16;
	mov.b32 	%r41, 0;
	mov.f32 	%f68, 0f00000000;
	@%p2 bra 	$L__BB0_4;
	and.b32  	%r41, %r26, 2147483632;
	neg.s32 	%r39, %r41;
	shl.b32 	%r8, %r4, 4;
	mov.f32 	%f68, 0f00000000;
	mul.wide.s32 	%rd9, %r4, 4;
	mov.u32 	%r38, %r3;
$L__BB0_3:
	.pragma "nounroll";
	mul.wide.s32 	%rd7, %r38, 4;
	add.s64 	%rd8, %rd1, %rd7;
	ld.global.f32 	%f13, [%rd8];
	fma.rn.f32 	%f14, %f10, %f13, %f68;
	st.global.f32 	[%rd2], %f14;
	add.s64 	%rd10, %rd8, %rd9;
	ld.global.f32 	%f15, [%rd10];
	fma.rn.f32 	%f16, %f10, %f15, %f14;
	st.global.f32 	[%rd2], %f16;
	add.s64 	%rd11, %rd10, %rd9;
	ld.global.f32 	%f17, [%rd11];
	fma.rn.f32 	%f18, %f10, %f17, %f16;
	st.global.f32 	[%rd2], %f18;
	add.s64 	%rd12, %rd11, %rd9;
	ld.global.f32 	%f19, [%rd12];
	fma.rn.f32 	%f20, %f10, %f19, %f18;
	st.global.f32 	[%rd2], %f20;
	add.s64 	%rd13, %rd12, %rd9;
	ld.global.f32 	%f21, [%rd13];
	fma.rn.f32 	%f22, %f10, %f21, %f20;
	st.global.f32 	[%rd2], %f22;
	add.s64 	%rd14, %rd13, %rd9;
	ld.global.f32 	%f23, [%rd14];
	fma.rn.f32 	%f24, %f10, %f23, %f22;
	st.global.f32 	[%rd2], %f24;
	add.s64 	%rd15, %rd14, %rd9;
	ld.global.f32 	%f25, [%rd15];
	fma.rn.f32 	%f26, %f10, %f25, %f24;
	st.global.f32 	[%rd2], %f26;
	add.s64 	%rd16, %rd15, %rd9;
	ld.global.f32 	%f27, [%rd16];
	fma.rn.f32 	%f28, %f10, %f27, %f26;
	st.global.f32 	[%rd2], %f28;
	add.s64 	%rd17, %rd16, %rd9;
	ld.global.f32 	%f29, [%rd17];
	fma.rn.f32 	%f30, %f10, %f29, %f28;
	st.global.f32 	[%rd2], %f30;
	add.s64 	%rd18, %rd17, %rd9;
	ld.global.f32 	%f31, [%rd18];
	fma.rn.f32 	%f32, %f10, %f31, %f30;
	st.global.f32 	[%rd2], %f32;
	add.s64 	%rd19, %rd18, %rd9;
	ld.global.f32 	%f33, [%rd19];
	fma.rn.f32 	%f34, %f10, %f33, %f32;
	st.global.f32 	[%rd2], %f34;
	add.s64 	%rd20, %rd19, %rd9;
	ld.global.f32 	%f35, [%rd20];
	fma.rn.f32 	%f36, %f10, %f35, %f34;
	st.global.f32 	[%rd2], %f36;
	add.s64 	%rd21, %rd20, %rd9;
	ld.global.f32 	%f37, [%rd21];
	fma.rn.f32 	%f38, %f10, %f37, %f36;
	st.global.f32 	[%rd2], %f38;
	add.s64 	%rd22, %rd21, %rd9;
	ld.global.f32 	%f39, [%rd22];
	fma.rn.f32 	%f40, %f10, %f39, %f38;
	st.global.f32 	[%rd2], %f40;
	add.s64 	%rd23, %rd22, %rd9;
	ld.global.f32 	%f41, [%rd23];
	fma.rn.f32 	%f42, %f10, %f41, %f40;
	st.global.f32 	[%rd2], %f42;
	add.s64 	%rd24, %rd23, %rd9;
	ld.global.f32 	%f43, [%rd24];
	fma.rn.f32 	%f68, %f10, %f43, %f42;
	st.global.f32 	[%rd2], %f68;
	add.s32 	%r39, %r39, 16;
	add.s32 	%r38, %r38, %r8;
	setp.ne.s32 	%p3, %r39, 0;
	@%p3 bra 	$L__BB0_3;
$L__BB0_4:
	setp.eq.s32 	%p4, %r5, 0;
	@%p4 bra 	$L__BB0_13;
	and.b32  	%r14, %r26, 7;
	setp.lt.u32 	%p5, %r5, 8;
	@%p5 bra 	$L__BB0_7;
	mad.lo.s32 	%r35, %r4, %r41, %r3;
	mul.wide.s32 	%rd25, %r35, 4;
	add.s64 	%rd26, %rd1, %rd25;
	ld.global.f32 	%f44, [%rd26];
	fma.rn.f32 	%f45, %f10, %f44, %f68;
	st.global.f32 	[%rd2], %f45;
	mul.wide.s32 	%rd27, %r4, 4;
	add.s64 	%rd28, %rd26, %rd27;
	ld.global.f32 	%f46, [%rd28];
	fma.rn.f32 	%f47, %f10, %f46, %f45;
	st.global.f32 	[%rd2], %f47;
	add.s64 	%rd29, %rd28, %rd27;
	ld.global.f32 	%f48, [%rd29];
	fma.rn.f32 	%f49, %f10, %f48, %f47;
	st.global.f32 	[%rd2], %f49;
	add.s64 	%rd30, %rd29, %rd27;
	ld.global.f32 	%f50, [%rd30];
	fma.rn.f32 	%f51, %f10, %f50, %f49;
	st.global.f32 	[%rd2], %f51;
	add.s64 	%rd31, %rd30, %rd27;
	ld.global.f32 	%f52, [%rd31];
	fma.rn.f32 	%f53, %f10, %f52, %f51;
	st.global.f32 	[%rd2], %f53;
	add.s64 	%rd32, %rd31, %rd27;
	ld.global.f32 	%f54, [%rd32];
	fma.rn.f32 	%f55, %f10, %f54, %f53;
	st.global.f32 	[%rd2], %f55;
	add.s64 	%rd33, %rd32, %rd27;
	ld.global.f32 	%f56, [%rd33];
	fma.rn.f32 	%f57, %f10, %f56, %f55;
	st.global.f32 	[%rd2], %f57;
	add.s64 	%rd34, %rd33, %rd27;
	ld.global.f32 	%f58, [%rd34];
	fma.rn.f32 	%f68, %f10, %f58, %f57;
	st.global.f32 	[%rd2], %f68;
	add.s32 	%r41, %r41, 8;
$L__BB0_7:
	setp.eq.s32 	%p6, %r14, 0;
	@%p6 bra 	$L__BB0_13;
	and.b32  	%r17, %r26, 3;
	setp.lt.u32 	%p7, %r14, 4;
	@%p7 bra 	$L__BB0_10;
	mad.lo.s32 	%r36, %r4, %r41, %r3;
	mul.wide.s32 	%rd35, %r36, 4;
	add.s64 	%rd36, %rd1, %rd35;
	ld.global.f32 	%f59, [%rd36];
	fma.rn.f32 	%f60, %f10, %f59, %f68;
	st.global.f32 	[%rd2], %f60;
	mul.wide.s32 	%rd37, %r4, 4;
	add.s64 	%rd38, %rd36, %rd37;
	ld.global.f32 	%f61, [%rd38];
	fma.rn.f32 	%f62, %f10, %f61, %f60;
	st.global.f32 	[%rd2], %f62;
	add.s64 	%rd39, %rd38, %rd37;
	ld.global.f32 	%f63, [%rd39];
	fma.rn.f32 	%f64, %f10, %f63, %f62;
	st.global.f32 	[%rd2], %f64;
	add.s64 	%rd40, %rd39, %rd37;
	ld.global.f32 	%f65, [%rd40];
	fma.rn.f32 	%f68, %f10, %f65, %f64;
	st.global.f32 	[%rd2], %f68;
	add.s32 	%r41, %r41, 4;
$L__BB0_10:
	setp.eq.s32 	%p8, %r17, 0;
	@%p8 bra 	$L__BB0_13;
	mad.lo.s32 	%r37, %r41, %r26, %r2;
	mad.lo.s32 	%r44, %r26, %r37, %r1;
	neg.s32 	%r43, %r17;
$L__BB0_12:
	.pragma "nounroll";
	mul.wide.s32 	%rd41, %r44, 4;
	add.s64 	%rd42, %rd1, %rd41;
	ld.global.f32 	%f66, [%rd42];
	fma.rn.f32 	%f68, %f10, %f66, %f68;
	st.global.f32 	[%rd2], %f68;
	add.s32 	%r44, %r44, %r4;
	add.s32 	%r43, %r43, 1;
	setp.ne.s32 	%p9, %r43, 0;
	@%p9 bra 	$L__BB0_12;
$L__BB0_13:
	ret;

}


// ===== COMPILED SASS (sm_100) =====

	.target	sm_100

	.elftype	@"ET_EXEC"


//--------------------- .note.nv.tkinfo           --------------------------
	.section	.note.nv.tkinfo,"",@"SHT_NOTE"
	.sectionflags	@"SHF_NOTE_NV_TKINFO"
	.tkinfo
        /*0018*/ 	.word	0x00000002
        /*0030*/ 	.string	""
        /*0030*/ 	.string	"ptxas"
        /*0030*/ 	.string	"Cuda compilation tools, release 13.0, V13.0.88"
        /*0030*/ 	.string	"Build cuda_13.0.r13.0/compiler.36424714_0"
        /*0030*/ 	.string	"-arch sm_100 -m 64 "



//--------------------- .note.nv.cuinfo           --------------------------
	.section	.note.nv.cuinfo,"",@"SHT_NOTE"
	.sectionflags	@"SHF_NOTE_NV_CUINFO"
        /*0018*/ 	.short	0x0002
        /*001a*/ 	.short	0x0064
        /*001c*/ 	.short	0x0082
	.zero		2


//--------------------- .nv.info                  --------------------------
	.section	.nv.info,"",@"SHT_CUDA_INFO"
	.align	4


	//----- nvinfo : EIATTR_REGCOUNT
	.align		4
        /*0000*/ 	.byte	0x04, 0x2f
        /*0002*/ 	.short	(.L_1 - .L_0)
	.align		4
.L_0:
        /*0004*/ 	.word	index@(_Z8make_mapPfS_if)
        /*0008*/ 	.word	0x00000020


	//----- nvinfo : EIATTR_FRAME_SIZE
	.align		4
.L_1:
        /*000c*/ 	.byte	0x04, 0x11
        /*000e*/ 	.short	(.L_3 - .L_2)
	.align		4
.L_2:
        /*0010*/ 	.word	index@(_Z8make_mapPfS_if)
        /*0014*/ 	.word	0x00000000


	//----- nvinfo : EIATTR_MIN_STACK_SIZE
	.align		4
.L_3:
        /*0018*/ 	.byte	0x04, 0x12
        /*001a*/ 	.short	(.L_5 - .L_4)
	.align		4
.L_4:
        /*001c*/ 	.word	index@(_Z8make_mapPfS_if)
        /*0020*/ 	.word	0x00000000
.L_5:


//--------------------- .nv.compat                --------------------------
	.section	.nv.compat,"",@"SHT_CUDA_COMPAT_INFO"
	.align	4
        /*0000*/ 	.byte	0x02, 0x09, 0x00, 0x00, 0x02, 0x02, 0x01, 0x00, 0x02, 0x05, 0x05, 0x00, 0x03, 0x07, 0x01, 0x01
        /*0010*/ 	.byte	0x02, 0x03, 0x00, 0x00, 0x02, 0x06, 0x01, 0x00, 0x04, 0x0b, 0x08, 0x00, 0x09, 0x00, 0x00, 0x00
        /*0020*/ 	.byte	0x00, 0x00, 0x00, 0x00


//--------------------- .nv.info._Z8make_mapPfS_if --------------------------
	.section	.nv.info._Z8make_mapPfS_if,"",@"SHT_CUDA_INFO"
	.sectionflags	@""
	.align	4


	//----- nvinfo : EIATTR_CUDA_API_VERSION
	.align		4
        /*0000*/ 	.byte	0x04, 0x37
        /*0002*/ 	.short	(.L_7 - .L_6)
.L_6:
        /*0004*/ 	.word	0x00000082


	//----- nvinfo : EIATTR_KPARAM_INFO
	.align		4
.L_7:
        /*0008*/ 	.byte	0x04, 0x17
        /*000a*/ 	.short	(.L_9 - .L_8)
.L_8:
        /*000c*/ 	.word	0x00000000
        /*0010*/ 	.short	0x0003
        /*0012*/ 	.short	0x0014
        /*0014*/ 	.byte	0x00, 0xf0, 0x11, 0x00


	//----- nvinfo : EIATTR_KPARAM_INFO
	.align		4
.L_9:
        /*0018*/ 	.byte	0x04, 0x17
        /*001a*/ 	.short	(.L_11 - .L_10)
.L_10:
        /*001c*/ 	.word	0x00000000
        /*0020*/ 	.short	0x0002
        /*0022*/ 	.short	0x0010
        /*0024*/ 	.byte	0x00, 0xf0, 0x11, 0x00


	//----- nvinfo : EIATTR_KPARAM_INFO
	.align		4
.L_11:
        /*0028*/ 	.byte	0x04, 0x17
        /*002a*/ 	.short	(.L_13 - .L_12)
.L_12:
        /*002c*/ 	.word	0x00000000
        /*0030*/ 	.short	0x0001
        /*0032*/ 	.short	0x0008
        /*0034*/ 	.byte	0x00, 0xf5, 0x21, 0x00


	//----- nvinfo : EIATTR_KPARAM_INFO
	.align		4
.L_13:
        /*0038*/ 	.byte	0x04, 0x17
        /*003a*/ 	.short	(.L_15 - .L_14)
.L_14:
        /*003c*/ 	.word	0x00000000
        /*0040*/ 	.short	0x0000
        /*0042*/ 	.short	0x0000
        /*0044*/ 	.byte	0x00, 0xf5, 0x21, 0x00


	//----- nvinfo : EIATTR_SPARSE_MMA_MASK
	.align		4
.L_15:
        /*0048*/ 	.byte	0x03, 0x50
        /*004a*/ 	.short	0x0000


	//----- nvinfo : EIATTR_MAXREG_COUNT
	.align		4
        /*004c*/ 	.byte	0x03, 0x1b
        /*004e*/ 	.short	0x00ff


	//----- nvinfo : EIATTR_MERCURY_ISA_VERSION
	.align		4
        /*0050*/ 	.byte	0x03, 0x5f
        /*0052*/ 	.short	0x0101


	//----- nvinfo : EIATTR_VRC_CTA_INIT_COUNT
	.align		4
        /*0054*/ 	.byte	0x02, 0x4a
	.zero		1
	.zero		1


	//----- nvinfo : EIATTR_EXIT_INSTR_OFFSETS
	.align		4
        /*0058*/ 	.byte	0x04, 0x1c
        /*005a*/ 	.short	(.L_17 - .L_16)


	//   ....[0]....
.L_16:
        /*005c*/ 	.word	0x00000100


	//   ....[1]....
        /*0060*/ 	.word	0x00000620


	//   ....[2]....
        /*0064*/ 	.word	0x000008b0


	//   ....[3]....
        /*0068*/ 	.word	0x00000a40


	//   ....[4]....
        /*006c*/ 	.word	0x00000b20


	//----- nvinfo : EIATTR_CBANK_PARAM_SIZE
	.align		4
.L_17:
        /*0070*/ 	.byte	0x03, 0x19
        /*0072*/ 	.short	0x0018


	//----- nvinfo : EIATTR_PARAM_CBANK
	.align		4
        /*0074*/ 	.byte	0x04, 0x0a
        /*0076*/ 	.short	(.L_19 - .L_18)
	.align		4
.L_18:
        /*0078*/ 	.word	index@(.nv.constant0._Z8make_mapPfS_if)
        /*007c*/ 	.short	0x0380
        /*007e*/ 	.short	0x0018


	//----- nvinfo : EIATTR_SW_WAR
	.align		4
.L_19:
        /*0080*/ 	.byte	0x04, 0x36
        /*0082*/ 	.short	(.L_21 - .L_20)
.L_20:
        /*0084*/ 	.word	0x00000008
.L_21:


//--------------------- .nv.callgraph             --------------------------
	.section	.nv.callgraph,"",@"SHT_CUDA_CALLGRAPH"
	.align	4
	.sectionentsize	8
	.align		4
        /*0000*/ 	.word	0x00000000
	.align		4
        /*0004*/ 	.word	0xffffffff
	.align		4
        /*0008*/ 	.word	0x00000000
	.align		4
        /*000c*/ 	.word	0xfffffffe
	.align		4
        /*0010*/ 	.word	0x00000000
	.align		4
        /*0014*/ 	.word	0xfffffffd
	.align		4
        /*0018*/ 	.word	0x00000000
	.align		4
        /*001c*/ 	.word	0xfffffffc


//--------------------- .text._Z8make_mapPfS_if   --------------------------
	.section	.text._Z8make_mapPfS_if,"ax",@progbits
	.align	128
        .global         _Z8make_mapPfS_if
        .type           _Z8make_mapPfS_if,@function
        .size           _Z8make_mapPfS_if,(.L_x_6 - _Z8make_mapPfS_if)
        .other          _Z8make_mapPfS_if,@"STO_CUDA_ENTRY STV_DEFAULT"
_Z8make_mapPfS_if:
.text._Z8make_mapPfS_if:
[----:B------:R-:W-:Y:S01]  /*0000*/  LDC R1, c[0x0][0x37c] ;  /* 0x0000df00ff017b82 */ /* 0x000fe20000000800 */
[----:B------:R-:W0:Y:S07]  /*0010*/  S2R R5, SR_TID.X ;  /* 0x0000000000057919 */ /* 0x000e2e0000002100 */
[----:B------:R-:W0:Y:S01]  /*0020*/  LDC R4, c[0x0][0x360] ;  /* 0x0000d800ff047b82 */ /* 0x000e220000000800 */
[----:B------:R-:W1:Y:S01]  /*0030*/  LDCU.64 UR4, c[0x0][0x358] ;  /* 0x00006b00ff0477ac */ /* 0x000e620008000a00 */
[----:B------:R-:W2:Y:S06]  /*0040*/  S2R R7, SR_TID.Y ;  /* 0x0000000000077919 */ /* 0x000eac0000002200 */
[----:B------:R-:W0:Y:S08]  /*0050*/  S2UR UR6, SR_CTAID.X ;  /* 0x00000000000679c3 */ /* 0x000e300000002500 */
[----:B------:R-:W2:Y:S08]  /*0060*/  S2UR UR7, SR_CTAID.Y ;  /* 0x00000000000779c3 */ /* 0x000eb00000002600 */
[----:B------:R-:W2:Y:S08]  /*0070*/  LDC R6, c[0x0][0x364] ;  /* 0x0000d900ff067b82 */ /* 0x000eb00000000800 */
[----:B------:R-:W3:Y:S01]  /*0080*/  LDC R0, c[0x0][0x390] ;  /* 0x0000e400ff007b82 */ /* 0x000ee20000000800 */
[----:B0-----:R-:W-:-:S07]  /*0090*/  IMAD R5, R4, UR6, R5 ;  /* 0x0000000604057c24 */ /* 0x001fce000f8e0205 */
[----:B------:R-:W0:Y:S01]  /*00a0*/  LDC.64 R2, c[0x0][0x388] ;  /* 0x0000e200ff027b82 */ /* 0x000e220000000a00 */
[----:B--2---:R-:W-:Y:S01]  /*00b0*/  IMAD R7, R6, UR7, R7 ;  /* 0x0000000706077c24 */ /* 0x004fe2000f8e0207 */
[----:B---3--:R-:W-:-:S03]  /*00c0*/  ISETP.GE.AND P0, PT, R0, 0x1, PT ;  /* 0x000000010000780c */ /* 0x008fc60003f06270 */
[----:B------:R-:W-:-:S04]  /*00d0*/  IMAD R4, R7, R0, R5 ;  /* 0x0000000007047224 */ /* 0x000fc800078e0205 */
[----:B0-----:R-:W-:-:S05]  /*00e0*/  IMAD.WIDE R2, R4, 0x4, R2 ;  /* 0x0000000404027825 */ /* 0x001fca00078e0202 */
[----:B-1----:R0:W-:Y:S01]  /*00f0*/  STG.E desc[UR4][R2.64], RZ ;  /* 0x000000ff02007986 */ /* 0x0021e2000c101904 */
[----:B------:R-:W-:Y:S05]  /*0100*/  @!P0 EXIT ;  /* 0x000000000000894d */ /* 0x000fea0003800000 */
[C---:B------:R-:W-:Y:S01]  /*0110*/  ISETP.GE.U32.AND P1, PT, R0.reuse, 0x10, PT ;  /* 0x000000100000780c */ /* 0x040fe20003f26070 */
[----:B------:R-:W-:Y:S01]  /*0120*/  HFMA2 R6, -RZ, RZ, 0, 0 ;  /* 0x00000000ff067431 */ /* 0x000fe200000001ff */
[C---:B------:R-:W-:Y:S01]  /*0130*/  LOP3.LUT R20, R0.reuse, 0xf, RZ, 0xc0, !PT ;  /* 0x0000000f00147812 */ /* 0x040fe200078ec0ff */
[----:B------:R-:W-:Y:S01]  /*0140*/  IMAD R9, R0, R0, RZ ;  /* 0x0000000000097224 */ /* 0x000fe200078e02ff */
[----:B------:R-:W-:Y:S02]  /*0150*/  MOV R11, RZ ;  /* 0x000000ff000b7202 */ /* 0x000fe40000000f00 */
[----:B------:R-:W-:-:S07]  /*0160*/  ISETP.NE.AND P0, PT, R20, RZ, PT ;  /* 0x000000ff1400720c */ /* 0x000fce0003f05270 */
[----:B------:R-:W-:Y:S06]  /*0170*/  @!P1 BRA `(.L_x_0) ;  /* 0x0000000400289947 */ /* 0x000fec0003800000 */
[----:B------:R-:W-:Y:S01]  /*0180*/  LOP3.LUT R6, R0, 0x7ffffff0, RZ, 0xc0, !PT ;  /* 0x7ffffff000067812 */ /* 0x000fe200078ec0ff */
[----:B------:R-:W1:Y:S01]  /*0190*/  LDCU UR6, c[0x0][0x394] ;  /* 0x00007280ff0677ac */ /* 0x000e620008000800 */
[----:B------:R-:W-:Y:S02]  /*01a0*/  MOV R11, RZ ;  /* 0x000000ff000b7202 */ /* 0x000fe40000000f00 */
[----:B------:R-:W-:Y:S02]  /*01b0*/  MOV R10, R4 ;  /* 0x00000004000a7202 */ /* 0x000fe40000000f00 */
[----:B------:R-:W-:-:S07]  /*01c0*/  IADD3 R8, PT, PT, -R6, RZ, RZ ;  /* 0x000000ff06087210 */ /* 0x000fce0007ffe1ff */
.L_x_1:
[----:B------:R-:W2:Y:S02]  /*01d0*/  LDC.64 R12, c[0x0][0x380] ;  /* 0x0000e000ff0c7b82 */ /* 0x000ea40000000a00 */
[----:B--2---:R-:W-:-:S05]  /*01e0*/  IMAD.WIDE R12, R10, 0x4, R12 ;  /* 0x000000040a0c7825 */ /* 0x004fca00078e020c */
[----:B------:R-:W1:Y:S02]  /*01f0*/  LDG.E R14, desc[UR4][R12.64] ;  /* 0x000000040c0e7981 */ /* 0x000e64000c1e1900 */
[----:B-1-3--:R-:W-:Y:S01]  /*0200*/  FFMA R11, R14, UR6, R11 ;  /* 0x000000060e0b7c23 */ /* 0x00afe2000800000b */
[----:B------:R-:W-:-:S04]  /*0210*/  IMAD.WIDE R14, R9, 0x4, R12 ;  /* 0x00000004090e7825 */ /* 0x000fc800078e020c */
[----:B------:R1:W-:Y:S04]  /*0220*/  STG.E desc[UR4][R2.64], R11 ;  /* 0x0000000b02007986 */ /* 0x0003e8000c101904 */
[----:B------:R-:W2:Y:S02]  /*0230*/  LDG.E R16, desc[UR4][R14.64] ;  /* 0x000000040e107981 */ /* 0x000ea4000c1e1900 */
[----:B--2---:R-:W-:Y:S01]  /*0240*/  FFMA R21, R16, UR6, R11 ;  /* 0x0000000610157c23 */ /* 0x004fe2000800000b */
[----:B------:R-:W-:-:S04]  /*0250*/  IMAD.WIDE R16, R9, 0x4, R14 ;  /* 0x0000000409107825 */ /* 0x000fc800078e020e */
[----:B------:R2:W-:Y:S04]  /*0260*/  STG.E desc[UR4][R2.64], R21 ;  /* 0x0000001502007986 */ /* 0x0005e8000c101904 */
[----:B------:R-:W3:Y:S02]  /*0270*/  LDG.E R18, desc[UR4][R16.64] ;  /* 0x0000000410127981 */ /* 0x000ee4000c1e1900 */
[----:B---3--:R-:W-:Y:S01]  /*0280*/  FFMA R23, R18, UR6, R21 ;  /* 0x0000000612177c23 */ /* 0x008fe20008000015 */
[----:B------:R-:W-:-:S04]  /*0290*/  IMAD.WIDE R18, R9, 0x4, R16 ;  /* 0x0000000409127825 */ /* 0x000fc800078e0210 */
[----:B------:R3:W-:Y:S04]  /*02a0*/  STG.E desc[UR4][R2.64], R23 ;  /* 0x0000001702007986 */ /* 0x0007e8000c101904 */
[----:B------:R-:W4:Y:S02]  /*02b0*/  LDG.E R12, desc[UR4][R18.64] ;  /* 0x00000004120c7981 */ /* 0x000f24000c1e1900 */
[----:B----4-:R-:W-:Y:S01]  /*02c0*/  FFMA R25, R12, UR6, R23 ;  /* 0x000000060c197c23 */ /* 0x010fe20008000017 */
[----:B------:R-:W-:-:S04]  /*02d0*/  IMAD.WIDE R12, R9, 0x4, R18 ;  /* 0x00000004090c7825 */ /* 0x000fc800078e0212 */
[----:B------:R4:W-:Y:S04]  /*02e0*/  STG.E desc[UR4][R2.64], R25 ;  /* 0x0000001902007986 */ /* 0x0009e8000c101904 */
[----:B------:R-:W1:Y:S02]  /*02f0*/  LDG.E R14, desc[UR4][R12.64] ;  /* 0x000000040c0e7981 */ /* 0x000e64000c1e1900 */
[----:B-1----:R-:W-:Y:S01]  /*0300*/  FFMA R11, R14, UR6, R25 ;  /* 0x000000060e0b7c23 */ /* 0x002fe20008000019 */
        /* <DEDUP_REMOVED lines=17> */
[----:B------:R-:W-:Y:S04]  /*0420*/  STG.E desc[UR4][R2.64], R11 ;  /* 0x0000000b02007986 */ /* 0x000fe8000c101904 */
        /* <DEDUP_REMOVED lines=20> */
[----:B------:R-:W2:Y:S01]  /*0570*/  LDG.E R18, desc[UR4][R16.64] ;  /* 0x0000000410127981 */ /* 0x000ea2000c1e1900 */
[----:B------:R-:W-:Y:S01]  /*0580*/  IADD3 R8, PT, PT, R8, 0x10, RZ ;  /* 0x0000001008087810 */ /* 0x000fe20007ffe0ff */
[----:B--2---:R-:W-:Y:S01]  /*0590*/  FFMA R23, R18, UR6, R21 ;  /* 0x0000000612177c23 */ /* 0x004fe20008000015 */
[----:B------:R-:W-:-:S04]  /*05a0*/  IMAD.WIDE R18, R9, 0x4, R16 ;  /* 0x0000000409127825 */ /* 0x000fc800078e0210 */
[----:B------:R3:W-:Y:S04]  /*05b0*/  STG.E desc[UR4][R2.64], R23 ;  /* 0x0000001702007986 */ /* 0x0007e8000c101904 */
[----:B------:R-:W2:Y:S01]  /*05c0*/  LDG.E R18, desc[UR4][R18.64] ;  /* 0x0000000412127981 */ /* 0x000ea2000c1e1900 */
[----:B------:R-:W-:Y:S02]  /*05d0*/  ISETP.NE.AND P1, PT, R8, RZ, PT ;  /* 0x000000ff0800720c */ /* 0x000fe40003f25270 */
[----:B------:R-:W-:Y:S01]  /*05e0*/  LEA R10, R9, R10, 0x4 ;  /* 0x0000000a090a7211 */ /* 0x000fe200078e20ff */
[----:B--2---:R-:W-:-:S05]  /*05f0*/  FFMA R11, R18, UR6, R23 ;  /* 0x00000006120b7c23 */ /* 0x004fca0008000017 */
[----:B------:R3:W-:Y:S05]  /*0600*/  STG.E desc[UR4][R2.64], R11 ;  /* 0x0000000b02007986 */ /* 0x0007ea000c101904 */
[----:B------:R-:W-:Y:S05]  /*0610*/  @P1 BRA `(.L_x_1) ;  /* 0xfffffff800ec1947 */ /* 0x000fea000383ffff */
.L_x_0:
[----:B------:R-:W-:Y:S05]  /*0620*/  @!P0 EXIT ;  /* 0x000000000000894d */ /* 0x000fea0003800000 */
[----:B------:R-:W-:Y:S02]  /*0630*/  ISETP.GE.U32.AND P0, PT, R20, 0x8, PT ;  /* 0x000000081400780c */ /* 0x000fe40003f06070 */
[----:B---3--:R-:W-:-:S04]  /*0640*/  LOP3.LUT R21, R0, 0x7, RZ, 0xc0, !PT ;  /* 0x0000000700157812 */ /* 0x008fc800078ec0ff */
[----:B------:R-:W-:-:S07]  /*0650*/  ISETP.NE.AND P1, PT, R21, RZ, PT ;  /* 0x000000ff1500720c */ /* 0x000fce0003f25270 */
[----:B------:R-:W-:Y:S06]  /*0660*/  @!P0 BRA `(.L_x_2) ;  /* 0x0000000000908947 */ /* 0x000fec0003800000 */
[----:B------:R-:W1:Y:S01]  /*0670*/  LDC.64 R12, c[0x0][0x380] ;  /* 0x0000e000ff0c7b82 */ /* 0x000e620000000a00 */
[----:B------:R-:W-:Y:S01]  /*0680*/  IMAD R15, R9, R6, R4 ;  /* 0x00000006090f7224 */ /* 0x000fe200078e0204 */
[----:B------:R-:W2:Y:S03]  /*0690*/  LDCU UR6, c[0x0][0x394] ;  /* 0x00007280ff0677ac */ /* 0x000ea60008000800 */
[----:B-1----:R-:W-:-:S05]  /*06a0*/  IMAD.WIDE R12, R15, 0x4, R12 ;  /* 0x000000040f0c7825 */ /* 0x002fca00078e020c */
[----:B------:R-:W2:Y:S02]  /*06b0*/  LDG.E R8, desc[UR4][R12.64] ;  /* 0x000000040c087981 */ /* 0x000ea4000c1e1900 */
[----:B--2---:R-:W-:Y:S01]  /*06c0*/  FFMA R17, R8, UR6, R11 ;  /* 0x0000000608117c23 */ /* 0x004fe2000800000b */
[----:B------:R-:W-:-:S04]  /*06d0*/  IMAD.WIDE R10, R9, 0x4, R12 ;  /* 0x00000004090a7825 */ /* 0x000fc800078e020c */
[----:B------:R1:W-:Y:S04]  /*06e0*/  STG.E desc[UR4][R2.64], R17 ;  /* 0x0000001102007986 */ /* 0x0003e8000c101904 */
[----:B------:R-:W2:Y:S01]  /*06f0*/  LDG.E R8, desc[UR4][R10.64] ;  /* 0x000000040a087981 */ /* 0x000ea2000c1e1900 */
[----:B------:R-:W-:-:S04]  /*0700*/  IMAD.WIDE R14, R9, 0x4, R10 ;  /* 0x00000004090e7825 */ /* 0x000fc800078e020a */
[----:B--2---:R-:W-:-:S05]  /*0710*/  FFMA R19, R8, UR6, R17 ;  /* 0x0000000608137c23 */ /* 0x004fca0008000011 */
[----:B------:R2:W-:Y:S04]  /*0720*/  STG.E desc[UR4][R2.64], R19 ;  /* 0x0000001302007986 */ /* 0x0005e8000c101904 */
[----:B------:R-:W3:Y:S01]  /*0730*/  LDG.E R8, desc[UR4][R14.64] ;  /* 0x000000040e087981 */ /* 0x000ee2000c1e1900 */
[----:B------:R-:W-:-:S04]  /*0740*/  IMAD.WIDE R12, R9, 0x4, R14 ;  /* 0x00000004090c7825 */ /* 0x000fc800078e020e */
[----:B---3--:R-:W-:-:S05]  /*0750*/  FFMA R23, R8, UR6, R19 ;  /* 0x0000000608177c23 */ /* 0x008fca0008000013 */
[----:B------:R3:W-:Y:S04]  /*0760*/  STG.E desc[UR4][R2.64], R23 ;  /* 0x0000001702007986 */ /* 0x0007e8000c101904 */
[----:B------:R-:W4:Y:S01]  /*0770*/  LDG.E R8, desc[UR4][R12.64] ;  /* 0x000000040c087981 */ /* 0x000f22000c1e1900 */
[----:B-1----:R-:W-:-:S04]  /*0780*/  IMAD.WIDE R16, R9, 0x4, R12 ;  /* 0x0000000409107825 */ /* 0x002fc800078e020c */
[----:B----4-:R-:W-:-:S05]  /*0790*/  FFMA R25, R8, UR6, R23 ;  /* 0x0000000608197c23 */ /* 0x010fca0008000017 */
[----:B------:R1:W-:Y:S04]  /*07a0*/  STG.E desc[UR4][R2.64], R25 ;  /* 0x0000001902007986 */ /* 0x0003e8000c101904 */
[----:B------:R-:W4:Y:S01]  /*07b0*/  LDG.E R8, desc[UR4][R16.64] ;  /* 0x0000000410087981 */ /* 0x000f22000c1e1900 */
[----:B--2---:R-:W-:-:S04]  /*07c0*/  IMAD.WIDE R18, R9, 0x4, R16 ;  /* 0x0000000409127825 */ /* 0x004fc800078e0210 */
[----:B----4-:R-:W-:-:S05]  /*07d0*/  FFMA R27, R8, UR6, R25 ;  /* 0x00000006081b7c23 */ /* 0x010fca0008000019 */
        /* <DEDUP_REMOVED lines=9> */
[----:B------:R-:W2:Y:S01]  /*0870*/  LDG.E R12, desc[UR4][R12.64] ;  /* 0x000000040c0c7981 */ /* 0x000ea2000c1e1900 */
[----:B------:R-:W-:Y:S01]  /*0880*/  IADD3 R6, PT, PT, R6, 0x8, RZ ;  /* 0x0000000806067810 */ /* 0x000fe20007ffe0ff */
[----:B--2---:R-:W-:-:S05]  /*0890*/  FFMA R11, R12, UR6, R23 ;  /* 0x000000060c0b7c23 */ /* 0x004fca0008000017 */
[----:B------:R1:W-:Y:S02]  /*08a0*/  STG.E desc[UR4][R2.64], R11 ;  /* 0x0000000b02007986 */ /* 0x0003e4000c101904 */
.L_x_2:
[----:B------:R-:W-:Y:S05]  /*08b0*/  @!P1 EXIT ;  /* 0x000000000000994d */ /* 0x000fea0003800000 */
[----:B------:R-:W-:Y:S02]  /*08c0*/  ISETP.GE.U32.AND P0, PT, R21, 0x4, PT ;  /* 0x000000041500780c */ /* 0x000fe40003f06070 */
[----:B------:R-:W-:-:S04]  /*08d0*/  LOP3.LUT R8, R0, 0x3, RZ, 0xc0, !PT ;  /* 0x0000000300087812 */ /* 0x000fc800078ec0ff */
[----:B------:R-:W-:-:S07]  /*08e0*/  ISETP.NE.AND P1, PT, R8, RZ, PT ;  /* 0x000000ff0800720c */ /* 0x000fce0003f25270 */
[----:B------:R-:W-:Y:S06]  /*08f0*/  @!P0 BRA `(.L_x_3) ;  /* 0x0000000000508947 */ /* 0x000fec0003800000 */
[----:B------:R-:W2:Y:S01]  /*0900*/  LDC.64 R12, c[0x0][0x380] ;  /* 0x0000e000ff0c7b82 */ /* 0x000ea20000000a00 */
[----:B------:R-:W-:Y:S01]  /*0910*/  IMAD R15, R9, R6, R4 ;  /* 0x00000006090f7224 */ /* 0x000fe200078e0204 */
[----:B------:R-:W3:Y:S03]  /*0920*/  LDCU UR6, c[0x0][0x394] ;  /* 0x00007280ff0677ac */ /* 0x000ee60008000800 */
[----:B--2---:R-:W-:-:S05]  /*0930*/  IMAD.WIDE R12, R15, 0x4, R12 ;  /* 0x000000040f0c7825 */ /* 0x004fca00078e020c */
[----:B------:R-:W3:Y:S01]  /*0940*/  LDG.E R4, desc[UR4][R12.64] ;  /* 0x000000040c047981 */ /* 0x000ee2000c1e1900 */
[----:B------:R-:W-:-:S04]  /*0950*/  IMAD.WIDE R14, R9, 0x4, R12 ;  /* 0x00000004090e7825 */ /* 0x000fc800078e020c */
[----:B---3--:R-:W-:-:S05]  /*0960*/  FFMA R19, R4, UR6, R11 ;  /* 0x0000000604137c23 */ /* 0x008fca000800000b */
[----:B------:R2:W-:Y:S04]  /*0970*/  STG.E desc[UR4][R2.64], R19 ;  /* 0x0000001302007986 */ /* 0x0005e8000c101904 */
[----:B------:R-:W3:Y:S01]  /*0980*/  LDG.E R4, desc[UR4][R14.64] ;  /* 0x000000040e047981 */ /* 0x000ee2000c1e1900 */
[----:B------:R-:W-:-:S04]  /*0990*/  IMAD.WIDE R16, R9, 0x4, R14 ;  /* 0x0000000409107825 */ /* 0x000fc800078e020e */
[----:B---3--:R-:W-:-:S05]  /*09a0*/  FFMA R21, R4, UR6, R19 ;  /* 0x0000000604157c23 */ /* 0x008fca0008000013 */
[----:B------:R2:W-:Y:S04]  /*09b0*/  STG.E desc[UR4][R2.64], R21 ;  /* 0x0000001502007986 */ /* 0x0005e8000c101904 */
[----:B------:R-:W1:Y:S01]  /*09c0*/  LDG.E R4, desc[UR4][R16.64] ;  /* 0x0000000410047981 */ /* 0x000e62000c1e1900 */
[----:B------:R-:W-:-:S04]  /*09d0*/  IMAD.WIDE R12, R9, 0x4, R16 ;  /* 0x00000004090c7825 */ /* 0x000fc800078e0210 */
[----:B-1----:R-:W-:-:S05]  /*09e0*/  FFMA R23, R4, UR6, R21 ;  /* 0x0000000604177c23 */ /* 0x002fca0008000015 */
[----:B------:R2:W-:Y:S04]  /*09f0*/  STG.E desc[UR4][R2.64], R23 ;  /* 0x0000001702007986 */ /* 0x0005e8000c101904 */
[----:B------:R-:W3:Y:S01]  /*0a00*/  LDG.E R12, desc[UR4][R12.64] ;  /* 0x000000040c0c7981 */ /* 0x000ee2000c1e1900 */
[----:B------:R-:W-:Y:S01]  /*0a10*/  IADD3 R6, PT, PT, R6, 0x4, RZ ;  /* 0x0000000406067810 */ /* 0x000fe20007ffe0ff */
[----:B---3--:R-:W-:-:S05]  /*0a20*/  FFMA R11, R12, UR6, R23 ;  /* 0x000000060c0b7c23 */ /* 0x008fca0008000017 */
[----:B------:R2:W-:Y:S02]  /*0a30*/  STG.E desc[UR4][R2.64], R11 ;  /* 0x0000000b02007986 */ /* 0x0005e4000c101904 */
.L_x_3:
[----:B------:R-:W-:Y:S05]  /*0a40*/  @!P1 EXIT ;  /* 0x000000000000994d */ /* 0x000fea0003800000 */
[----:B------:R-:W3:Y:S01]  /*0a50*/  LDC.64 R12, c[0x0][0x380] ;  /* 0x0000e000ff0c7b82 */ /* 0x000ee20000000a00 */
[-C--:B------:R-:W-:Y:S01]  /*0a60*/  IMAD R6, R6, R0.reuse, R7 ;  /* 0x0000000006067224 */ /* 0x080fe200078e0207 */
[----:B------:R-:W-:Y:S01]  /*0a70*/  IADD3 R8, PT, PT, -R8, RZ, RZ ;  /* 0x000000ff08087210 */ /* 0x000fe20007ffe1ff */
[----:B------:R-:W4:Y:S02]  /*0a80*/  LDCU UR6, c[0x0][0x394] ;  /* 0x00007280ff0677ac */ /* 0x000f240008000800 */
[----:B------:R-:W-:-:S07]  /*0a90*/  IMAD R0, R6, R0, R5 ;  /* 0x0000000006007224 */ /* 0x000fce00078e0205 */
.L_x_4:
[----:B---3--:R-:W-:-:S06]  /*0aa0*/  IMAD.WIDE R4, R0, 0x4, R12 ;  /* 0x0000000400047825 */ /* 0x008fcc00078e020c */
[----:B-1----:R-:W1:Y:S01]  /*0ab0*/  LDG.E R4, desc[UR4][R4.64] ;  /* 0x0000000404047981 */ /* 0x002e62000c1e1900 */
[----:B------:R-:W-:Y:S02]  /*0ac0*/  IADD3 R8, PT, PT, R8, 0x1, RZ ;  /* 0x0000000108087810 */ /* 0x000fe40007ffe0ff */
[----:B------:R-:W-:Y:S02]  /*0ad0*/  IADD3 R0, PT, PT, R9, R0, RZ ;  /* 0x0000000009007210 */ /* 0x000fe40007ffe0ff */
[----:B------:R-:W-:Y:S01]  /*0ae0*/  ISETP.NE.AND P0, PT, R8, RZ, PT ;  /* 0x000000ff0800720c */ /* 0x000fe20003f05270 */
[----:B-12-4-:R-:W-:-:S05]  /*0af0*/  FFMA R11, R4, UR6, R11 ;  /* 0x00000006040b7c23 */ /* 0x016fca000800000b */
[----:B------:R1:W-:Y:S07]  /*0b00*/  STG.E desc[UR4][R2.64], R11 ;  /* 0x0000000b02007986 */ /* 0x0003ee000c101904 */
[----:B------:R-:W-:Y:S05]  /*0b10*/  @P0 BRA `(.L_x_4) ;  /* 0xfffffffc00e00947 */ /* 0x000fea000383ffff */
[----:B------:R-:W-:Y:S05]  /*0b20*/  EXIT ;  /* 0x000000000000794d */ /* 0x000fea0003800000 */
.L_x_5:
[----:B------:R-:W-:-:S00]  /*0b30*/  BRA `(.L_x_5) ;  /* 0xfffffffc00fc7947 */ /* 0x000fc0000383ffff */
[----:B------:R-:W-:-:S00]  /*0b40*/  NOP ;  /* 0x0000000000007918 */ /* 0x000fc00000000000 */
        /* <DEDUP_REMOVED lines=11> */
.L_x_6:


//--------------------- .nv.shared.reserved.0     --------------------------
	.section	.nv.shared.reserved.0,"aw",@nobits
	.weak		__nv_reservedSMEM_offset_0_alias
	.size		__nv_reservedSMEM_offset_0_alias, 0, 64
	.other		__nv_reservedSMEM_offset_0_alias,@"STO_CUDA_RESERVED_SHARED STV_DEFAULT"
__nv_reservedSMEM_offset_0_alias:
	.zero		0
	.zero		64


//--------------------- .nv.constant0._Z8make_mapPfS_if --------------------------
	.section	.nv.constant0._Z8make_mapPfS_if,"a",@progbits
	.sectionflags	@""
	.align	4
.nv.constant0._Z8make_mapPfS_if:
	.zero		920


//--------------------- SYMBOLS --------------------------

	.type		.nv.reservedSmem.offset0,@object
	.size		.nv.reservedSmem.offset0,0x4
